//
// Generated by NVIDIA NVVM Compiler
//
// Compiler Build ID: CL-36424714
// Cuda compilation tools, release 13.0, V13.0.88
// Based on NVVM 20.0.0
//

.version 9.0
.target sm_100
.address_size 64

	// .globl	_Z28matrix_mul_shared_mem_kernelPKfS0_Pfiii
// _ZZ28matrix_mul_shared_mem_kernelPKfS0_PfiiiE9tile_base has been demoted
// _ZZ28matrix_mul_shared_mem_kernelPKfS0_PfiiiE10tile_query has been demoted

.visible .entry _Z28matrix_mul_shared_mem_kernelPKfS0_Pfiii(
	.param .u64 .ptr .align 1 _Z28matrix_mul_shared_mem_kernelPKfS0_Pfiii_param_0,
	.param .u64 .ptr .align 1 _Z28matrix_mul_shared_mem_kernelPKfS0_Pfiii_param_1,
	.param .u64 .ptr .align 1 _Z28matrix_mul_shared_mem_kernelPKfS0_Pfiii_param_2,
	.param .u32 _Z28matrix_mul_shared_mem_kernelPKfS0_Pfiii_param_3,
	.param .u32 _Z28matrix_mul_shared_mem_kernelPKfS0_Pfiii_param_4,
	.param .u32 _Z28matrix_mul_shared_mem_kernelPKfS0_Pfiii_param_5
)
{
	.reg .pred 	%p<26>;
	.reg .b32 	%r<57>;
	.reg .b32 	%f<181>;
	.reg .b64 	%rd<18>;
	// demoted variable
	.shared .align 4 .b8 _ZZ28matrix_mul_shared_mem_kernelPKfS0_PfiiiE9tile_base[1024];
	// demoted variable
	.shared .align 4 .b8 _ZZ28matrix_mul_shared_mem_kernelPKfS0_PfiiiE10tile_query[1024];
	ld.param.u64 	%rd6, [_Z28matrix_mul_shared_mem_kernelPKfS0_Pfiii_param_0];
	ld.param.u64 	%rd7, [_Z28matrix_mul_shared_mem_kernelPKfS0_Pfiii_param_1];
	ld.param.u32 	%r29, [_Z28matrix_mul_shared_mem_kernelPKfS0_Pfiii_param_3];
	ld.param.u32 	%r30, [_Z28matrix_mul_shared_mem_kernelPKfS0_Pfiii_param_4];
	ld.param.u32 	%r31, [_Z28matrix_mul_shared_mem_kernelPKfS0_Pfiii_param_5];
	cvta.to.global.u64 	%rd1, %rd7;
	cvta.to.global.u64 	%rd2, %rd6;
	mov.u32 	%r1, %tid.x;
	mov.u32 	%r2, %tid.y;
	mov.u32 	%r32, %ctaid.y;
	mov.u32 	%r33, %ntid.y;
	mad.lo.s32 	%r3, %r32, %r33, %r2;
	mov.u32 	%r34, %ctaid.x;
	mov.u32 	%r35, %ntid.x;
	mad.lo.s32 	%r4, %r34, %r35, %r1;
	setp.lt.s32 	%p1, %r31, 1;
	mov.f32 	%f180, 0f00000000;
	@%p1 bra 	$L__BB0_19;
	add.s32 	%r5, %r31, 15;
	shl.b32 	%r37, %r2, 6;
	mov.u32 	%r38, _ZZ28matrix_mul_shared_mem_kernelPKfS0_PfiiiE9tile_base;
	add.s32 	%r6, %r38, %r37;
	shl.b32 	%r39, %r1, 2;
	add.s32 	%r7, %r6, %r39;
	mul.lo.s32 	%r8, %r31, %r3;
	mov.u32 	%r40, _ZZ28matrix_mul_shared_mem_kernelPKfS0_PfiiiE10tile_query;
	add.s32 	%r11, %r40, %r39;
	add.s32 	%r9, %r11, %r37;
	mul.lo.s32 	%r10, %r31, %r4;
	setp.lt.u32 	%p2, %r31, 17;
	mov.f32 	%f180, 0f00000000;
	mov.b32 	%r56, 0;
	@%p2 bra 	$L__BB0_13;
	shr.u32 	%r41, %r5, 4;
	and.b32  	%r42, %r41, 134217726;
	neg.s32 	%r55, %r42;
	add.s32 	%r54, %r2, %r10;
	add.s32 	%r52, %r1, %r8;
	mov.f32 	%f180, 0f00000000;
	mov.u32 	%r51, %r1;
	mov.u32 	%r53, %r2;
$L__BB0_3:
	setp.ge.s32 	%p3, %r3, %r29;
	setp.ge.s32 	%p4, %r51, %r31;
	mul.wide.s32 	%rd8, %r52, 4;
	add.s64 	%rd3, %rd2, %rd8;
	mov.f32 	%f172, 0f00000000;
	or.pred  	%p5, %p3, %p4;
	@%p5 bra 	$L__BB0_5;
	ld.global.f32 	%f172, [%rd3];
$L__BB0_5:
	setp.ge.s32 	%p6, %r4, %r30;
	st.shared.f32 	[%r7], %f172;
	setp.ge.s32 	%p7, %r53, %r31;
	mul.wide.s32 	%rd9, %r54, 4;
	add.s64 	%rd4, %rd1, %rd9;
	mov.f32 	%f173, 0f00000000;
	or.pred  	%p8, %p6, %p7;
	@%p8 bra 	$L__BB0_7;
	ld.global.f32 	%f173, [%rd4];
$L__BB0_7:
	st.shared.f32 	[%r9], %f173;
	bar.sync 	0;
	ld.shared.f32 	%f27, [%r6];
	ld.shared.f32 	%f28, [%r11];
	fma.rn.f32 	%f29, %f27, %f28, %f180;
	ld.shared.f32 	%f30, [%r6+4];
	ld.shared.f32 	%f31, [%r11+64];
	fma.rn.f32 	%f32, %f30, %f31, %f29;
	ld.shared.f32 	%f33, [%r6+8];
	ld.shared.f32 	%f34, [%r11+128];
	fma.rn.f32 	%f35, %f33, %f34, %f32;
	ld.shared.f32 	%f36, [%r6+12];
	ld.shared.f32 	%f37, [%r11+192];
	fma.rn.f32 	%f38, %f36, %f37, %f35;
	ld.shared.f32 	%f39, [%r6+16];
	ld.shared.f32 	%f40, [%r11+256];
	fma.rn.f32 	%f41, %f39, %f40, %f38;
	ld.shared.f32 	%f42, [%r6+20];
	ld.shared.f32 	%f43, [%r11+320];
	fma.rn.f32 	%f44, %f42, %f43, %f41;
	ld.shared.f32 	%f45, [%r6+24];
	ld.shared.f32 	%f46, [%r11+384];
	fma.rn.f32 	%f47, %f45, %f46, %f44;
	ld.shared.f32 	%f48, [%r6+28];
	ld.shared.f32 	%f49, [%r11+448];
	fma.rn.f32 	%f50, %f48, %f49, %f47;
	ld.shared.f32 	%f51, [%r6+32];
	ld.shared.f32 	%f52, [%r11+512];
	fma.rn.f32 	%f53, %f51, %f52, %f50;
	ld.shared.f32 	%f54, [%r6+36];
	ld.shared.f32 	%f55, [%r11+576];
	fma.rn.f32 	%f56, %f54, %f55, %f53;
	ld.shared.f32 	%f57, [%r6+40];
	ld.shared.f32 	%f58, [%r11+640];
	fma.rn.f32 	%f59, %f57, %f58, %f56;
	ld.shared.f32 	%f60, [%r6+44];
	ld.shared.f32 	%f61, [%r11+704];
	fma.rn.f32 	%f62, %f60, %f61, %f59;
	ld.shared.f32 	%f63, [%r6+48];
	ld.shared.f32 	%f64, [%r11+768];
	fma.rn.f32 	%f65, %f63, %f64, %f62;
	ld.shared.f32 	%f66, [%r6+52];
	ld.shared.f32 	%f67, [%r11+832];
	fma.rn.f32 	%f68, %f66, %f67, %f65;
	ld.shared.f32 	%f69, [%r6+56];
	ld.shared.f32 	%f70, [%r11+896];
	fma.rn.f32 	%f71, %f69, %f70, %f68;
	ld.shared.f32 	%f72, [%r6+60];
	ld.shared.f32 	%f73, [%r11+960];
	fma.rn.f32 	%f6, %f72, %f73, %f71;
	bar.sync 	0;
	add.s32 	%r43, %r51, 16;
	setp.ge.s32 	%p10, %r43, %r31;
	mov.f32 	%f174, 0f00000000;
	or.pred  	%p11, %p3, %p10;
	@%p11 bra 	$L__BB0_9;
	ld.global.f32 	%f174, [%rd3+64];
$L__BB0_9:
	st.shared.f32 	[%r7], %f174;
	add.s32 	%r44, %r53, 16;
	setp.ge.s32 	%p13, %r44, %r31;
	mov.f32 	%f175, 0f00000000;
	or.pred  	%p14, %p6, %p13;
	@%p14 bra 	$L__BB0_11;
	ld.global.f32 	%f175, [%rd4+64];
$L__BB0_11:
	st.shared.f32 	[%r9], %f175;
	bar.sync 	0;
	ld.shared.f32 	%f75, [%r6];
	ld.shared.f32 	%f76, [%r11];
	fma.rn.f32 	%f77, %f75, %f76, %f6;
	ld.shared.f32 	%f78, [%r6+4];
	ld.shared.f32 	%f79, [%r11+64];
	fma.rn.f32 	%f80, %f78, %f79, %f77;
	ld.shared.f32 	%f81, [%r6+8];
	ld.shared.f32 	%f82, [%r11+128];
	fma.rn.f32 	%f83, %f81, %f82, %f80;
	ld.shared.f32 	%f84, [%r6+12];
	ld.shared.f32 	%f85, [%r11+192];
	fma.rn.f32 	%f86, %f84, %f85, %f83;
	ld.shared.f32 	%f87, [%r6+16];
	ld.shared.f32 	%f88, [%r11+256];
	fma.rn.f32 	%f89, %f87, %f88, %f86;
	ld.shared.f32 	%f90, [%r6+20];
	ld.shared.f32 	%f91, [%r11+320];
	fma.rn.f32 	%f92, %f90, %f91, %f89;
	ld.shared.f32 	%f93, [%r6+24];
	ld.shared.f32 	%f94, [%r11+384];
	fma.rn.f32 	%f95, %f93, %f94, %f92;
	ld.shared.f32 	%f96, [%r6+28];
	ld.shared.f32 	%f97, [%r11+448];
	fma.rn.f32 	%f98, %f96, %f97, %f95;
	ld.shared.f32 	%f99, [%r6+32];
	ld.shared.f32 	%f100, [%r11+512];
	fma.rn.f32 	%f101, %f99, %f100, %f98;
	ld.shared.f32 	%f102, [%r6+36];
	ld.shared.f32 	%f103, [%r11+576];
	fma.rn.f32 	%f104, %f102, %f103, %f101;
	ld.shared.f32 	%f105, [%r6+40];
	ld.shared.f32 	%f106, [%r11+640];
	fma.rn.f32 	%f107, %f105, %f106, %f104;
	ld.shared.f32 	%f108, [%r6+44];
	ld.shared.f32 	%f109, [%r11+704];
	fma.rn.f32 	%f110, %f108, %f109, %f107;
	ld.shared.f32 	%f111, [%r6+48];
	ld.shared.f32 	%f112, [%r11+768];
	fma.rn.f32 	%f113, %f111, %f112, %f110;
	ld.shared.f32 	%f114, [%r6+52];
	ld.shared.f32 	%f115, [%r11+832];
	fma.rn.f32 	%f116, %f114, %f115, %f113;
	ld.shared.f32 	%f117, [%r6+56];
	ld.shared.f32 	%f118, [%r11+896];
	fma.rn.f32 	%f119, %f117, %f118, %f116;
	ld.shared.f32 	%f120, [%r6+60];
	ld.shared.f32 	%f121, [%r11+960];
	fma.rn.f32 	%f180, %f120, %f121, %f119;
	bar.sync 	0;
	add.s32 	%r55, %r55, 2;
	add.s32 	%r54, %r54, 32;
	add.s32 	%r53, %r53, 32;
	add.s32 	%r52, %r52, 32;
	add.s32 	%r51, %r51, 32;
	setp.ne.s32 	%p15, %r55, 0;
	@%p15 bra 	$L__BB0_3;
	and.b32  	%r56, %r5, 2147483616;
$L__BB0_13:
	and.b32  	%r45, %r5, 16;
	setp.eq.s32 	%p16, %r45, 0;
	@%p16 bra 	$L__BB0_19;
	setp.ge.s32 	%p17, %r3, %r29;
	add.s32 	%r46, %r56, %r1;
	setp.ge.s32 	%p18, %r46, %r31;
	mov.f32 	%f178, 0f00000000;
	or.pred  	%p19, %p17, %p18;
	@%p19 bra 	$L__BB0_16;
	add.s32 	%r47, %r46, %r8;
	mul.wide.s32 	%rd10, %r47, 4;
	add.s64 	%rd11, %rd2, %rd10;
	ld.global.f32 	%f178, [%rd11];
$L__BB0_16:
	setp.ge.s32 	%p20, %r4, %r30;
	st.shared.f32 	[%r7], %f178;
	add.s32 	%r48, %r56, %r2;
	setp.ge.s32 	%p21, %r48, %r31;
	mov.f32 	%f179, 0f00000000;
	or.pred  	%p22, %p20, %p21;
	@%p22 bra 	$L__BB0_18;
	add.s32 	%r49, %r48, %r10;
	mul.wide.s32 	%rd12, %r49, 4;
	add.s64 	%rd13, %rd1, %rd12;
	ld.global.f32 	%f179, [%rd13];
$L__BB0_18:
	st.shared.f32 	[%r9], %f179;
	bar.sync 	0;
	ld.shared.f32 	%f124, [%r6];
	ld.shared.f32 	%f125, [%r11];
	fma.rn.f32 	%f126, %f124, %f125, %f180;
	ld.shared.f32 	%f127, [%r6+4];
	ld.shared.f32 	%f128, [%r11+64];
	fma.rn.f32 	%f129, %f127, %f128, %f126;
	ld.shared.f32 	%f130, [%r6+8];
	ld.shared.f32 	%f131, [%r11+128];
	fma.rn.f32 	%f132, %f130, %f131, %f129;
	ld.shared.f32 	%f133, [%r6+12];
	ld.shared.f32 	%f134, [%r11+192];
	fma.rn.f32 	%f135, %f133, %f134, %f132;
	ld.shared.f32 	%f136, [%r6+16];
	ld.shared.f32 	%f137, [%r11+256];
	fma.rn.f32 	%f138, %f136, %f137, %f135;
	ld.shared.f32 	%f139, [%r6+20];
	ld.shared.f32 	%f140, [%r11+320];
	fma.rn.f32 	%f141, %f139, %f140, %f138;
	ld.shared.f32 	%f142, [%r6+24];
	ld.shared.f32 	%f143, [%r11+384];
	fma.rn.f32 	%f144, %f142, %f143, %f141;
	ld.shared.f32 	%f145, [%r6+28];
	ld.shared.f32 	%f146, [%r11+448];
	fma.rn.f32 	%f147, %f145, %f146, %f144;
	ld.shared.f32 	%f148, [%r6+32];
	ld.shared.f32 	%f149, [%r11+512];
	fma.rn.f32 	%f150, %f148, %f149, %f147;
	ld.shared.f32 	%f151, [%r6+36];
	ld.shared.f32 	%f152, [%r11+576];
	fma.rn.f32 	%f153, %f151, %f152, %f150;
	ld.shared.f32 	%f154, [%r6+40];
	ld.shared.f32 	%f155, [%r11+640];
	fma.rn.f32 	%f156, %f154, %f155, %f153;
	ld.shared.f32 	%f157, [%r6+44];
	ld.shared.f32 	%f158, [%r11+704];
	fma.rn.f32 	%f159, %f157, %f158, %f156;
	ld.shared.f32 	%f160, [%r6+48];
	ld.shared.f32 	%f161, [%r11+768];
	fma.rn.f32 	%f162, %f160, %f161, %f159;
	ld.shared.f32 	%f163, [%r6+52];
	ld.shared.f32 	%f164, [%r11+832];
	fma.rn.f32 	%f165, %f163, %f164, %f162;
	ld.shared.f32 	%f166, [%r6+56];
	ld.shared.f32 	%f167, [%r11+896];
	fma.rn.f32 	%f168, %f166, %f167, %f165;
	ld.shared.f32 	%f169, [%r6+60];
	ld.shared.f32 	%f170, [%r11+960];
	fma.rn.f32 	%f180, %f169, %f170, %f168;
	bar.sync 	0;
$L__BB0_19:
	setp.ge.s32 	%p23, %r3, %r29;
	setp.ge.s32 	%p24, %r4, %r30;
	or.pred  	%p25, %p23, %p24;
	@%p25 bra 	$L__BB0_21;
	ld.param.u64 	%rd17, [_Z28matrix_mul_shared_mem_kernelPKfS0_Pfiii_param_2];
	mad.lo.s32 	%r50, %r30, %r3, %r4;
	cvta.to.global.u64 	%rd14, %rd17;
	mul.wide.s32 	%rd15, %r50, 4;
	add.s64 	%rd16, %rd14, %rd15;
	st.global.f32 	[%rd16], %f180;
$L__BB0_21:
	ret;

}


// ===== COMPILED SASS (sm_100) =====

	.target	sm_100

	.elftype	@"ET_EXEC"


//--------------------- .note.nv.tkinfo           --------------------------
	.section	.note.nv.tkinfo,"",@"SHT_NOTE"
	.sectionflags	@"SHF_NOTE_NV_TKINFO"
	.tkinfo
        /*0018*/ 	.word	0x00000002
        /*0030*/ 	.string	""
        /*0030*/ 	.string	"ptxas"
        /*0030*/ 	.string	"Cuda compilation tools, release 13.0, V13.0.88"
        /*0030*/ 	.string	"Build cuda_13.0.r13.0/compiler.36424714_0"
        /*0030*/ 	.string	"-arch sm_100 -m 64 "



//--------------------- .note.nv.cuinfo           --------------------------
	.section	.note.nv.cuinfo,"",@"SHT_NOTE"
	.sectionflags	@"SHF_NOTE_NV_CUINFO"
        /*0018*/ 	.short	0x0002
        /*001a*/ 	.short	0x0064
        /*001c*/ 	.short	0x0082
	.zero		2


//--------------------- .nv.info                  --------------------------
	.section	.nv.info,"",@"SHT_CUDA_INFO"
	.align	4


	//----- nvinfo : EIATTR_REGCOUNT
	.align		4
        /*0000*/ 	.byte	0x04, 0x2f
        /*0002*/ 	.short	(.L_1 - .L_0)
	.align		4
.L_0:
        /*0004*/ 	.word	index@(_Z28matrix_mul_shared_mem_kernelPKfS0_Pfiii)
        /*0008*/ 	.word	0x00000020


	//----- nvinfo : EIATTR_FRAME_SIZE
	.align		4
.L_1:
        /*000c*/ 	.byte	0x04, 0x11
        /*000e*/ 	.short	(.L_3 - .L_2)
	.align		4
.L_2:
        /*0010*/ 	.word	index@(_Z28matrix_mul_shared_mem_kernelPKfS0_Pfiii)
        /*0014*/ 	.word	0x00000000


	//----- nvinfo : EIATTR_MIN_STACK_SIZE
	.align		4
.L_3:
        /*0018*/ 	.byte	0x04, 0x12
        /*001a*/ 	.short	(.L_5 - .L_4)
	.align		4
.L_4:
        /*001c*/ 	.word	index@(_Z28matrix_mul_shared_mem_kernelPKfS0_Pfiii)
        /*0020*/ 	.word	0x00000000
.L_5:


//--------------------- .nv.compat                --------------------------
	.section	.nv.compat,"",@"SHT_CUDA_COMPAT_INFO"
	.align	4
        /*0000*/ 	.byte	0x02, 0x09, 0x00, 0x00, 0x02, 0x02, 0x01, 0x00, 0x02, 0x05, 0x05, 0x00, 0x03, 0x07, 0x01, 0x01
        /*0010*/ 	.byte	0x02, 0x03, 0x00, 0x00, 0x02, 0x06, 0x01, 0x00, 0x04, 0x0b, 0x08, 0x00, 0x09, 0x00, 0x00, 0x00
        /*0020*/ 	.byte	0x00, 0x00, 0x00, 0x00


//--------------------- .nv.info._Z28matrix_mul_shared_mem_kernelPKfS0_Pfiii --------------------------
	.section	.nv.info._Z28matrix_mul_shared_mem_kernelPKfS0_Pfiii,"",@"SHT_CUDA_INFO"
	.sectionflags	@""
	.align	4


	//----- nvinfo : EIATTR_CUDA_API_VERSION
	.align		4
        /*0000*/ 	.byte	0x04, 0x37
        /*0002*/ 	.short	(.L_7 - .L_6)
.L_6:
        /*0004*/ 	.word	0x00000082


	//----- nvinfo : EIATTR_KPARAM_INFO
	.align		4
.L_7:
        /*0008*/ 	.byte	0x04, 0x17
        /*000a*/ 	.short	(.L_9 - .L_8)
.L_8:
        /*000c*/ 	.word	0x00000000
        /*0010*/ 	.short	0x0005
        /*0012*/ 	.short	0x0020
        /*0014*/ 	.byte	0x00, 0xf0, 0x11, 0x00


	//----- nvinfo : EIATTR_KPARAM_INFO
	.align		4
.L_9:
        /*0018*/ 	.byte	0x04, 0x17
        /*001a*/ 	.short	(.L_11 - .L_10)
.L_10:
        /*001c*/ 	.word	0x00000000
        /*0020*/ 	.short	0x0004
        /*0022*/ 	.short	0x001c
        /*0024*/ 	.byte	0x00, 0xf0, 0x11, 0x00


	//----- nvinfo : EIATTR_KPARAM_INFO
	.align		4
.L_11:
        /*0028*/ 	.byte	0x04, 0x17
        /*002a*/ 	.short	(.L_13 - .L_12)
.L_12:
        /*002c*/ 	.word	0x00000000
        /*0030*/ 	.short	0x0003
        /*0032*/ 	.short	0x0018
        /*0034*/ 	.byte	0x00, 0xf0, 0x11, 0x00


	//----- nvinfo : EIATTR_KPARAM_INFO
	.align		4
.L_13:
        /*0038*/ 	.byte	0x04, 0x17
        /*003a*/ 	.short	(.L_15 - .L_14)
.L_14:
        /*003c*/ 	.word	0x00000000
        /*0040*/ 	.short	0x0002
        /*0042*/ 	.short	0x0010
        /*0044*/ 	.byte	0x00, 0xf5, 0x21, 0x00


	//----- nvinfo : EIATTR_KPARAM_INFO
	.align		4
.L_15:
        /*0048*/ 	.byte	0x04, 0x17
        /*004a*/ 	.short	(.L_17 - .L_16)
.L_16:
        /*004c*/ 	.word	0x00000000
        /*0050*/ 	.short	0x0001
        /*0052*/ 	.short	0x0008
        /*0054*/ 	.byte	0x00, 0xf5, 0x21, 0x00


	//----- nvinfo : EIATTR_KPARAM_INFO
	.align		4
.L_17:
        /*0058*/ 	.byte	0x04, 0x17
        /*005a*/ 	.short	(.L_19 - .L_18)
.L_18:
        /*005c*/ 	.word	0x00000000
        /*0060*/ 	.short	0x0000
        /*0062*/ 	.short	0x0000
        /*0064*/ 	.byte	0x00, 0xf5, 0x21, 0x00


	//----- nvinfo : EIATTR_SPARSE_MMA_MASK
	.align		4
.L_19:
        /*0068*/ 	.byte	0x03, 0x50
        /*006a*/ 	.short	0x0000


	//----- nvinfo : EIATTR_MAXREG_COUNT
	.align		4
        /*006c*/ 	.byte	0x03, 0x1b
        /*006e*/ 	.short	0x00ff


	//----- nvinfo : EIATTR_NUM_BARRIERS
	.align		4
        /*0070*/ 	.byte	0x02, 0x4c
        /*0072*/ 	.byte	0x01
	.zero		1


	//----- nvinfo : EIATTR_MERCURY_ISA_VERSION
	.align		4
        /*0074*/ 	.byte	0x03, 0x5f
        /*0076*/ 	.short	0x0101


	//----- nvinfo : EIATTR_VRC_CTA_INIT_COUNT
	.align		4
        /*0078*/ 	.byte	0x02, 0x4a
	.zero		1
	.zero		1


	//----- nvinfo : EIATTR_EXIT_INSTR_OFFSETS
	.align		4
        /*007c*/ 	.byte	0x04, 0x1c
        /*007e*/ 	.short	(.L_21 - .L_20)


	//   ....[0]....
.L_20:
        /*0080*/ 	.word	0x00000d10


	//   ....[1]....
        /*0084*/ 	.word	0x00000d60


	//----- nvinfo : EIATTR_CBANK_PARAM_SIZE
	.align		4
.L_21:
        /*0088*/ 	.byte	0x03, 0x19
        /*008a*/ 	.short	0x0024


	//----- nvinfo : EIATTR_PARAM_CBANK
	.align		4
        /*008c*/ 	.byte	0x04, 0x0a
        /*008e*/ 	.short	(.L_23 - .L_22)
	.align		4
.L_22:
        /*0090*/ 	.word	index@(.nv.constant0._Z28matrix_mul_shared_mem_kernelPKfS0_Pfiii)
        /*0094*/ 	.short	0x0380
        /*0096*/ 	.short	0x0024


	//----- nvinfo : EIATTR_SW_WAR
	.align		4
.L_23:
        /*0098*/ 	.byte	0x04, 0x36
        /*009a*/ 	.short	(.L_25 - .L_24)
.L_24:
        /*009c*/ 	.word	0x00000008
.L_25:


//--------------------- .nv.callgraph             --------------------------
	.section	.nv.callgraph,"",@"SHT_CUDA_CALLGRAPH"
	.align	4
	.sectionentsize	8
	.align		4
        /*0000*/ 	.word	0x00000000
	.align		4
        /*0004*/ 	.word	0xffffffff
	.align		4
        /*0008*/ 	.word	0x00000000
	.align		4
        /*000c*/ 	.word	0xfffffffe
	.align		4
        /*0010*/ 	.word	0x00000000
	.align		4
        /*0014*/ 	.word	0xfffffffd
	.align		4
        /*0018*/ 	.word	0x00000000
	.align		4
        /*001c*/ 	.word	0xfffffffc


//--------------------- .text._Z28matrix_mul_shared_mem_kernelPKfS0_Pfiii --------------------------
	.section	.text._Z28matrix_mul_shared_mem_kernelPKfS0_Pfiii,"ax",@progbits
	.align	128
        .global         _Z28matrix_mul_shared_mem_kernelPKfS0_Pfiii
        .type           _Z28matrix_mul_shared_mem_kernelPKfS0_Pfiii,@function
        .size           _Z28matrix_mul_shared_mem_kernelPKfS0_Pfiii,(.L_x_4 - _Z28matrix_mul_shared_mem_kernelPKfS0_Pfiii)
        .other          _Z28matrix_mul_shared_mem_kernelPKfS0_Pfiii,@"STO_CUDA_ENTRY STV_DEFAULT"
_Z28matrix_mul_shared_mem_kernelPKfS0_Pfiii:
.text._Z28matrix_mul_shared_mem_kernelPKfS0_Pfiii:
[----:B------:R-:W-:Y:S01]  /*0000*/  LDC R1, c[0x0][0x37c] ;  /* 0x0000df00ff017b82 */ /* 0x000fe20000000800 */
[----:B------:R-:W0:Y:S01]  /*0010*/  S2R R12, SR_TID.Y ;  /* 0x00000000000c7919 */ /* 0x000e220000002200 */
[----:B------:R-:W1:Y:S06]  /*0020*/  LDCU UR7, c[0x0][0x3a0] ;  /* 0x00007400ff0777ac */ /* 0x000e6c0008000800 */
[----:B------:R-:W0:Y:S01]  /*0030*/  S2UR UR4, SR_CTAID.Y ;  /* 0x00000000000479c3 */ /* 0x000e220000002600 */
[----:B------:R-:W-:Y:S01]  /*0040*/  HFMA2 R21, -RZ, RZ, 0, 0 ;  /* 0x00000000ff157431 */ /* 0x000fe200000001ff */
[----:B------:R-:W2:Y:S01]  /*0050*/  S2R R13, SR_TID.X ;  /* 0x00000000000d7919 */ /* 0x000ea20000002100 */
[----:B------:R-:W3:Y:S05]  /*0060*/  LDCU.64 UR8, c[0x0][0x358] ;  /* 0x00006b00ff0877ac */ /* 0x000eea0008000a00 */
[----:B------:R-:W0:Y:S08]  /*0070*/  LDC R3, c[0x0][0x364] ;  /* 0x0000d900ff037b82 */ /* 0x000e300000000800 */
[----:B------:R-:W2:Y:S01]  /*0080*/  S2UR UR5, SR_CTAID.X ;  /* 0x00000000000579c3 */ /* 0x000ea20000002500 */
[----:B-1----:R-:W-:-:S07]  /*0090*/  UISETP.GE.AND UP0, UPT, UR7, 0x1, UPT ;  /* 0x000000010700788c */ /* 0x002fce000bf06270 */
[----:B------:R-:W2:Y:S01]  /*00a0*/  LDC R2, c[0x0][0x360] ;  /* 0x0000d800ff027b82 */ /* 0x000ea20000000800 */
[----:B0-----:R-:W-:Y:S02]  /*00b0*/  IMAD R0, R3, UR4, R12 ;  /* 0x0000000403007c24 */ /* 0x001fe4000f8e020c */
[----:B--2---:R-:W-:Y:S01]  /*00c0*/  IMAD R3, R2, UR5, R13 ;  /* 0x0000000502037c24 */ /* 0x004fe2000f8e020d */
[----:B---3--:R-:W-:Y:S06]  /*00d0*/  BRA.U !UP0, `(.L_x_0) ;  /* 0x0000000d08007547 */ /* 0x008fec000b800000 */
[----:B------:R-:W0:Y:S01]  /*00e0*/  S2UR UR6, SR_CgaCtaId ;  /* 0x00000000000679c3 */ /* 0x000e220000008800 */
[----:B------:R-:W-:Y:S01]  /*00f0*/  UMOV UR4, 0x400 ;  /* 0x0000040000047882 */ /* 0x000fe20000000000 */
[----:B------:R-:W-:Y:S01]  /*0100*/  UISETP.GE.U32.AND UP0, UPT, UR7, 0x11, UPT ;  /* 0x000000110700788c */ /* 0x000fe2000bf06070 */
[----:B------:R-:W-:Y:S01]  /*0110*/  MOV R21, RZ ;  /* 0x000000ff00157202 */ /* 0x000fe20000000f00 */
[----:B------:R-:W-:Y:S02]  /*0120*/  UIADD3 UR5, UPT, UPT, UR4, 0x400, URZ ;  /* 0x0000040004057890 */ /* 0x000fe4000fffe0ff */
[----:B0-----:R-:W-:Y:S02]  /*0130*/  ULEA UR4, UR6, UR4, 0x18 ;  /* 0x0000000406047291 */ /* 0x001fe4000f8ec0ff */
[----:B------:R-:W-:Y:S02]  /*0140*/  ULEA UR5, UR6, UR5, 0x18 ;  /* 0x0000000506057291 */ /* 0x000fe4000f8ec0ff */
[----:B------:R-:W-:-:S02]  /*0150*/  UIADD3 UR6, UPT, UPT, UR7, 0xf, URZ ;  /* 0x0000000f07067890 */ /* 0x000fc4000fffe0ff */
[C---:B------:R-:W-:Y:S01]  /*0160*/  LEA R2, R12.reuse, UR4, 0x6 ;  /* 0x000000040c027c11 */ /* 0x040fe2000f8e30ff */
[----:B------:R-:W-:Y:S01]  /*0170*/  UMOV UR4, URZ ;  /* 0x000000ff00047c82 */ /* 0x000fe20008000000 */
[C---:B------:R-:W-:Y:S02]  /*0180*/  LEA R16, R13.reuse, UR5, 0x2 ;  /* 0x000000050d107c11 */ /* 0x040fe4000f8e10ff */
[----:B------:R-:W-:Y:S02]  /*0190*/  LEA R20, R13, R2, 0x2 ;  /* 0x000000020d147211 */ /* 0x000fe400078e10ff */
[----:B------:R-:W-:Y:S01]  /*01a0*/  LEA R19, R12, R16, 0x6 ;  /* 0x000000100c137211 */ /* 0x000fe200078e30ff */
[----:B------:R-:W-:Y:S06]  /*01b0*/  BRA.U !UP0, `(.L_x_1) ;  /* 0x0000000508dc7547 */ /* 0x000fec000b800000 */
[----:B------:R-:W0:Y:S01]  /*01c0*/  LDC.64 R24, c[0x0][0x380] ;  /* 0x0000e000ff187b82 */ /* 0x000e220000000a00 */
[----:B------:R-:W1:Y:S01]  /*01d0*/  LDCU UR10, c[0x0][0x398] ;  /* 0x00007300ff0a77ac */ /* 0x000e620008000800 */
[----:B------:R-:W-:Y:S01]  /*01e0*/  IMAD R18, R3, UR7, R12 ;  /* 0x0000000703127c24 */ /* 0x000fe2000f8e020c */
[----:B------:R-:W-:Y:S01]  /*01f0*/  MOV R21, RZ ;  /* 0x000000ff00157202 */ /* 0x000fe20000000f00 */
[C---:B------:R-:W-:Y:S01]  /*0200*/  IMAD R17, R0.reuse, UR7, R13 ;  /* 0x0000000700117c24 */ /* 0x040fe2000f8e020d */
[----:B------:R-:W-:Y:S01]  /*0210*/  USHF.R.U32.HI UR4, URZ, 0x4, UR6 ;  /* 0x00000004ff047899 */ /* 0x000fe20008011606 */
[----:B------:R-:W-:Y:S01]  /*0220*/  MOV R15, R13 ;  /* 0x0000000d000f7202 */ /* 0x000fe20000000f00 */
[----:B------:R-:W2:Y:S01]  /*0230*/  LDCU UR5, c[0x0][0x3a0] ;  /* 0x00007400ff0577ac */ /* 0x000ea20008000800 */
[----:B------:R-:W3:Y:S01]  /*0240*/  LDC.64 R22, c[0x0][0x388] ;  /* 0x0000e200ff167b82 */ /* 0x000ee20000000a00 */
[----:B------:R-:W-:Y:S01]  /*0250*/  MOV R14, R12 ;  /* 0x0000000c000e7202 */ /* 0x000fe20000000f00 */
[----:B------:R-:W-:Y:S01]  /*0260*/  ULOP3.LUT UR4, UR4, 0x7fffffe, URZ, 0xc0, !UPT ;  /* 0x07fffffe04047892 */ /* 0x000fe2000f8ec0ff */
[----:B------:R-:W4:Y:S03]  /*0270*/  LDCU UR11, c[0x0][0x39c] ;  /* 0x00007380ff0b77ac */ /* 0x000f260008000800 */
[----:B------:R-:W-:Y:S01]  /*0280*/  UIADD3 UR4, UPT, UPT, -UR4, URZ, URZ ;  /* 0x000000ff04047290 */ /* 0x000fe2000fffe1ff */
[----:B-1----:R-:W-:-:S13]  /*0290*/  ISETP.GE.AND P1, PT, R0, UR10, PT ;  /* 0x0000000a00007c0c */ /* 0x002fda000bf26270 */
.L_x_2:
[----:B----4-:R-:W-:Y:S01]  /*02a0*/  ISETP.GE.AND P0, PT, R3, UR11, PT ;  /* 0x0000000b03007c0c */ /* 0x010fe2000bf06270 */
[----:B--2---:R-:W-:Y:S01]  /*02b0*/  UMOV UR7, UR5 ;  /* 0x0000000500077c82 */ /* 0x004fe20008000000 */
[----:B------:R-:W-:Y:S02]  /*02c0*/  CS2R R8, SRZ ;  /* 0x0000000000087805 */ /* 0x000fe4000001ff00 */
[----:B------:R-:W-:Y:S01]  /*02d0*/  ISETP.GE.OR P2, PT, R15, UR7, P1 ;  /* 0x000000070f007c0c */ /* 0x000fe20008f46670 */
[----:B0-----:R-:W-:Y:S01]  /*02e0*/  IMAD.WIDE R28, R17, 0x4, R24 ;  /* 0x00000004111c7825 */ /* 0x001fe200078e0218 */
[----:B------:R-:W-:-:S03]  /*02f0*/  ISETP.GE.OR P3, PT, R14, UR7, P0 ;  /* 0x000000070e007c0c */ /* 0x000fc60008766670 */
[----:B---3--:R-:W-:-:S08]  /*0300*/  IMAD.WIDE R26, R18, 0x4, R22 ;  /* 0x00000004121a7825 */ /* 0x008fd000078e0216 */
[----:B------:R-:W2:Y:S04]  /*0310*/  @!P2 LDG.E R9, desc[UR8][R28.64] ;  /* 0x000000081c09a981 */ /* 0x000ea8000c1e1900 */
[----:B------:R-:W3:Y:S04]  /*0320*/  @!P3 LDG.E R8, desc[UR8][R26.64] ;  /* 0x000000081a08b981 */ /* 0x000ee8000c1e1900 */
[----:B--2---:R-:W-:Y:S04]  /*0330*/  STS [R20], R9 ;  /* 0x0000000914007388 */ /* 0x004fe80000000800 */
[----:B---3--:R-:W-:Y:S01]  /*0340*/  STS [R19], R8 ;  /* 0x0000000813007388 */ /* 0x008fe20000000800 */
[----:B------:R-:W-:Y:S06]  /*0350*/  BAR.SYNC.DEFER_BLOCKING 0x0 ;  /* 0x0000000000007b1d */ /* 0x000fec0000010000 */
[----:B------:R-:W-:Y:S04]  /*0360*/  LDS R10, [R16] ;  /* 0x00000000100a7984 */ /* 0x000fe80000000800 */
[----:B------:R-:W0:Y:S04]  /*0370*/  LDS.128 R4, [R2] ;  /* 0x0000000002047984 */ /* 0x000e280000000c00 */
[----:B------:R-:W1:Y:S04]  /*0380*/  LDS R11, [R16+0x40] ;  /* 0x00004000100b7984 */ /* 0x000e680000000800 */
[----:B------:R-:W-:Y:S04]  /*0390*/  LDS R9, [R16+0x100] ;  /* 0x0001000010097984 */ /* 0x000fe80000000800 */
[----:B------:R-:W-:Y:S01]  /*03a0*/  LDS R8, [R16+0x200] ;  /* 0x0002000010087984 */ /* 0x000fe20000000800 */
[----:B0-----:R-:W-:-:S04]  /*03b0*/  FFMA R4, R4, R10, R21 ;  /* 0x0000000a04047223 */ /* 0x001fc80000000015 */
[----:B-1----:R-:W-:Y:S02]  /*03c0*/  FFMA R5, R11, R5, R4 ;  /* 0x000000050b057223 */ /* 0x002fe40000000004 */
[----:B------:R-:W0:Y:S04]  /*03d0*/  LDS R4, [R16+0x80] ;  /* 0x0000800010047984 */ /* 0x000e280000000800 */
[----:B------:R-:W1:Y:S01]  /*03e0*/  LDS R11, [R16+0xc0] ;  /* 0x0000c000100b7984 */ /* 0x000e620000000800 */
[----:B0-----:R-:W-:-:S04]  /*03f0*/  FFMA R4, R4, R6, R5 ;  /* 0x0000000604047223 */ /* 0x001fc80000000005 */
[----:B-1----:R-:W-:Y:S02]  /*0400*/  FFMA R11, R11, R7, R4 ;  /* 0x000000070b0b7223 */ /* 0x002fe40000000004 */
[----:B------:R-:W0:Y:S02]  /*0410*/  LDS.128 R4, [R2+0x10] ;  /* 0x0000100002047984 */ /* 0x000e240000000c00 */
[----:B0-----:R-:W-:Y:S02]  /*0420*/  FFMA R4, R4, R9, R11 ;  /* 0x0000000904047223 */ /* 0x001fe4000000000b */
[----:B------:R-:W0:Y:S02]  /*0430*/  LDS R9, [R16+0x140] ;  /* 0x0001400010097984 */ /* 0x000e240000000800 */
[----:B0-----:R-:W-:Y:S02]  /*0440*/  FFMA R5, R9, R5, R4 ;  /* 0x0000000509057223 */ /* 0x001fe40000000004 */
[----:B------:R-:W0:Y:S04]  /*0450*/  LDS R4, [R16+0x180] ;  /* 0x0001800010047984 */ /* 0x000e280000000800 */
[----:B------:R-:W1:Y:S01]  /*0460*/  LDS R9, [R16+0x1c0] ;  /* 0x0001c00010097984 */ /* 0x000e620000000800 */
[----:B0-----:R-:W-:-:S04]  /*0470*/  FFMA R4, R4, R6, R5 ;  /* 0x0000000604047223 */ /* 0x001fc80000000005 */
[----:B-1----:R-:W-:Y:S02]  /*0480*/  FFMA R9, R9, R7, R4 ;  /* 0x0000000709097223 */ /* 0x002fe40000000004 */
[----:B------:R-:W0:Y:S02]  /*0490*/  LDS.128 R4, [R2+0x20] ;  /* 0x0000200002047984 */ /* 0x000e240000000c00 */
[----:B0-----:R-:W-:Y:S02]  /*04a0*/  FFMA R4, R4, R8, R9 ;  /* 0x0000000804047223 */ /* 0x001fe40000000009 */
[----:B------:R-:W0:Y:S04]  /*04b0*/  LDS R9, [R16+0x240] ;  /* 0x0002400010097984 */ /* 0x000e280000000800 */
[----:B------:R-:W-:Y:S01]  /*04c0*/  LDS R8, [R16+0x300] ;  /* 0x0003000010087984 */ /* 0x000fe20000000800 */
[----:B0-----:R-:W-:-:S03]  /*04d0*/  FFMA R5, R9, R5, R4 ;  /* 0x0000000509057223 */ /* 0x001fc60000000004 */
[----:B------:R-:W0:Y:S04]  /*04e0*/  LDS R4, [R16+0x280] ;  /* 0x0002800010047984 */ /* 0x000e280000000800 */
[----:B------:R-:W1:Y:S01]  /*04f0*/  LDS R9, [R16+0x2c0] ;  /* 0x0002c00010097984 */ /* 0x000e620000000800 */
[----:B0-----:R-:W-:-:S04]  /*0500*/  FFMA R4, R4, R6, R5 ;  /* 0x0000000604047223 */ /* 0x001fc80000000005 */
[----:B-1----:R-:W-:Y:S02]  /*0510*/  FFMA R9, R9, R7, R4 ;  /* 0x0000000709097223 */ /* 0x002fe40000000004 */
[----:B------:R-:W0:Y:S02]  /*0520*/  LDS.128 R4, [R2+0x30] ;  /* 0x0000300002047984 */ /* 0x000e240000000c00 */
[----:B0-----:R-:W-:Y:S01]  /*0530*/  FFMA R4, R4, R8, R9 ;  /* 0x0000000804047223 */ /* 0x001fe20000000009 */
[----:B------:R-:W-:Y:S01]  /*0540*/  IADD3 R8, PT, PT, R15, 0x10, RZ ;  /* 0x000000100f087810 */ /* 0x000fe20007ffe0ff */
[----:B------:R-:W0:Y:S03]  /*0550*/  LDS R9, [R16+0x340] ;  /* 0x0003400010097984 */ /* 0x000e260000000800 */
[----:B------:R-:W-:Y:S02]  /*0560*/  ISETP.GE.OR P2, PT, R8, UR7, P1 ;  /* 0x0000000708007c0c */ /* 0x000fe40008f46670 */
[----:B------:R-:W1:Y:S01]  /*0570*/  LDS R8, [R16+0x380] ;  /* 0x0003800010087984 */ /* 0x000e620000000800 */
[----:B------:R-:W-:-:S04]  /*0580*/  IADD3 R10, PT, PT, R14, 0x10, RZ ;  /* 0x000000100e0a7810 */ /* 0x000fc80007ffe0ff */
[----:B------:R-:W-:Y:S02]  /*0590*/  ISETP.GE.OR P0, PT, R10, UR7, P0 ;  /* 0x000000070a007c0c */ /* 0x000fe40008706670 */
[----:B------:R-:W-:Y:S01]  /*05a0*/  MOV R10, RZ ;  /* 0x000000ff000a7202 */ /* 0x000fe20000000f00 */
[----:B0-----:R-:W-:Y:S01]  /*05b0*/  FFMA R9, R9, R5, R4 ;  /* 0x0000000509097223 */ /* 0x001fe20000000004 */
[----:B------:R-:W-:Y:S01]  /*05c0*/  HFMA2 R5, -RZ, RZ, 0, 0 ;  /* 0x00000000ff057431 */ /* 0x000fe200000001ff */
[----:B------:R-:W0:Y:S01]  /*05d0*/  LDS R4, [R16+0x3c0] ;  /* 0x0003c00010047984 */ /* 0x000e220000000800 */
[----:B------:R-:W-:Y:S06]  /*05e0*/  BAR.SYNC.DEFER_BLOCKING 0x0 ;  /* 0x0000000000007b1d */ /* 0x000fec0000010000 */
[----:B------:R-:W2:Y:S04]  /*05f0*/  @!P2 LDG.E R5, desc[UR8][R28.64+0x40] ;  /* 0x000040081c05a981 */ /* 0x000ea8000c1e1900 */
[----:B------:R-:W3:Y:S01]  /*0600*/  @!P0 LDG.E R10, desc[UR8][R26.64+0x40] ;  /* 0x000040081a0a8981 */ /* 0x000ee2000c1e1900 */
[----:B-1----:R-:W-:Y:S01]  /*0610*/  FFMA R6, R8, R6, R9 ;  /* 0x0000000608067223 */ /* 0x002fe20000000009 */
[----:B------:R-:W-:Y:S01]  /*0620*/  UIADD3 UR4, UPT, UPT, UR4, 0x2, URZ ;  /* 0x0000000204047890 */ /* 0x000fe2000fffe0ff */
[----:B------:R-:W-:-:S02]  /*0630*/  IADD3 R18, PT, PT, R18, 0x20, RZ ;  /* 0x0000002012127810 */ /* 0x000fc40007ffe0ff */
[----:B------:R-:W-:Y:S01]  /*0640*/  IADD3 R17, PT, PT, R17, 0x20, RZ ;  /* 0x0000002011117810 */ /* 0x000fe20007ffe0ff */
[----:B------:R-:W-:Y:S01]  /*0650*/  UISETP.NE.AND UP0, UPT, UR4, URZ, UPT ;  /* 0x000000ff0400728c */ /* 0x000fe2000bf05270 */
[----:B------:R-:W-:Y:S01]  /*0660*/  IADD3 R14, PT, PT, R14, 0x20, RZ ;  /* 0x000000200e0e7810 */ /* 0x000fe20007ffe0ff */
[----:B0-----:R-:W-:Y:S01]  /*0670*/  FFMA R7, R4, R7, R6 ;  /* 0x0000000704077223 */ /* 0x001fe20000000006 */
[----:B------:R-:W-:Y:S01]  /*0680*/  IADD3 R15, PT, PT, R15, 0x20, RZ ;  /* 0x000000200f0f7810 */ /* 0x000fe20007ffe0ff */
[----:B--2---:R-:W-:Y:S04]  /*0690*/  STS [R20], R5 ;  /* 0x0000000514007388 */ /* 0x004fe80000000800 */
[----:B---3--:R-:W-:Y:S01]  /*06a0*/  STS [R19], R10 ;  /* 0x0000000a13007388 */ /* 0x008fe20000000800 */
[----:B------:R-:W-:Y:S06]  /*06b0*/  BAR.SYNC.DEFER_BLOCKING 0x0 ;  /* 0x0000000000007b1d */ /* 0x000fec0000010000 */
[----:B------:R-:W-:Y:S04]  /*06c0*/  LDS R5, [R16] ;  /* 0x0000000010057984 */ /* 0x000fe80000000800 */
[----:B------:R-:W0:Y:S04]  /*06d0*/  LDS.128 R8, [R2] ;  /* 0x0000000002087984 */ /* 0x000e280000000c00 */
[----:B------:R-:W1:Y:S04]  /*06e0*/  LDS R29, [R16+0x40] ;  /* 0x00004000101d7984 */ /* 0x000e680000000800 */
[----:B------:R-:W2:Y:S04]  /*06f0*/  LDS R21, [R16+0x80] ;  /* 0x0000800010157984 */ /* 0x000ea80000000800 */
[----:B------:R-:W3:Y:S04]  /*0700*/  LDS R28, [R16+0xc0] ;  /* 0x0000c000101c7984 */ /* 0x000ee80000000800 */
[----:B------:R-:W-:Y:S01]  /*0710*/  LDS R26, [R16+0x1c0] ;  /* 0x0001c000101a7984 */ /* 0x000fe20000000800 */
[----:B0-----:R-:W-:-:S03]  /*0720*/  FFMA R8, R8, R5, R7 ;  /* 0x0000000508087223 */ /* 0x001fc60000000007 */
[----:B------:R-:W-:Y:S01]  /*0730*/  LDS.128 R4, [R2+0x10] ;  /* 0x0000100002047984 */ /* 0x000fe20000000c00 */
[----:B-1----:R-:W-:-:S03]  /*0740*/  FFMA R8, R29, R9, R8 ;  /* 0x000000091d087223 */ /* 0x002fc60000000008 */
[----:B------:R-:W0:Y:S01]  /*0750*/  LDS R9, [R16+0x100] ;  /* 0x0001000010097984 */ /* 0x000e220000000800 */
[----:B--2---:R-:W-:-:S03]  /*0760*/  FFMA R27, R21, R10, R8 ;  /* 0x0000000a151b7223 */ /* 0x004fc60000000008 */
[----:B------:R-:W1:Y:S01]  /*0770*/  LDS R29, [R16+0x140] ;  /* 0x00014000101d7984 */ /* 0x000e620000000800 */
[----:B---3--:R-:W-:-:S03]  /*0780*/  FFMA R11, R28, R11, R27 ;  /* 0x0000000b1c0b7223 */ /* 0x008fc6000000001b */
[----:B------:R-:W2:Y:S04]  /*0790*/  LDS R21, [R16+0x180] ;  /* 0x0001800010157984 */ /* 0x000ea80000000800 */
[----:B------:R-:W-:Y:S01]  /*07a0*/  LDS R27, [R16+0x240] ;  /* 0x00024000101b7984 */ /* 0x000fe20000000800 */
[----:B0-----:R-:W-:-:S03]  /*07b0*/  FFMA R4, R4, R9, R11 ;  /* 0x0000000904047223 */ /* 0x001fc6000000000b */
[----:B------:R-:W-:Y:S01]  /*07c0*/  LDS.128 R8, [R2+0x20] ;  /* 0x0000200002087984 */ /* 0x000fe20000000c00 */
[----:B-1----:R-:W-:-:S03]  /*07d0*/  FFMA R4, R29, R5, R4 ;  /* 0x000000051d047223 */ /* 0x002fc60000000004 */
[----:B------:R-:W0:Y:S01]  /*07e0*/  LDS R5, [R16+0x200] ;  /* 0x0002000010057984 */ /* 0x000e220000000800 */
[----:B--2---:R-:W-:-:S04]  /*07f0*/  FFMA R21, R21, R6, R4 ;  /* 0x0000000615157223 */ /* 0x004fc80000000004 */
[----:B------:R-:W-:Y:S02]  /*0800*/  FFMA R7, R26, R7, R21 ;  /* 0x000000071a077223 */ /* 0x000fe40000000015 */
[----:B------:R-:W1:Y:S04]  /*0810*/  LDS R21, [R16+0x280] ;  /* 0x0002800010157984 */ /* 0x000e680000000800 */
[----:B------:R-:W2:Y:S01]  /*0820*/  LDS R26, [R16+0x2c0] ;  /* 0x0002c000101a7984 */ /* 0x000ea20000000800 */
[----:B0-----:R-:W-:-:S03]  /*0830*/  FFMA R8, R8, R5, R7 ;  /* 0x0000000508087223 */ /* 0x001fc60000000007 */
[----:B------:R-:W-:Y:S01]  /*0840*/  LDS.128 R4, [R2+0x30] ;  /* 0x0000300002047984 */ /* 0x000fe20000000c00 */
[----:B------:R-:W-:-:S03]  /*0850*/  FFMA R8, R27, R9, R8 ;  /* 0x000000091b087223 */ /* 0x000fc60000000008 */
[----:B------:R-:W0:Y:S01]  /*0860*/  LDS R9, [R16+0x300] ;  /* 0x0003000010097984 */ /* 0x000e220000000800 */
[----:B-1----:R-:W-:-:S03]  /*0870*/  FFMA R21, R21, R10, R8 ;  /* 0x0000000a15157223 */ /* 0x002fc60000000008 */
[----:B------:R-:W1:Y:S01]  /*0880*/  LDS R27, [R16+0x340] ;  /* 0x00034000101b7984 */ /* 0x000e620000000800 */
[----:B--2---:R-:W-:-:S03]  /*0890*/  FFMA R11, R26, R11, R21 ;  /* 0x0000000b1a0b7223 */ /* 0x004fc60000000015 */
[----:B------:R-:W2:Y:S04]  /*08a0*/  LDS R8, [R16+0x380] ;  /* 0x0003800010087984 */ /* 0x000ea80000000800 */
[----:B------:R-:W3:Y:S01]  /*08b0*/  LDS R21, [R16+0x3c0] ;  /* 0x0003c00010157984 */ /* 0x000ee20000000800 */
[----:B0-----:R-:W-:-:S04]  /*08c0*/  FFMA R4, R4, R9, R11 ;  /* 0x0000000904047223 */ /* 0x001fc8000000000b */
[----:B-1----:R-:W-:-:S04]  /*08d0*/  FFMA R5, R27, R5, R4 ;  /* 0x000000051b057223 */ /* 0x002fc80000000004 */
[----:B--2---:R-:W-:-:S04]  /*08e0*/  FFMA R6, R8, R6, R5 ;  /* 0x0000000608067223 */ /* 0x004fc80000000005 */
[----:B---3--:R-:W-:Y:S01]  /*08f0*/  FFMA R21, R21, R7, R6 ;  /* 0x0000000715157223 */ /* 0x008fe20000000006 */
[----:B------:R-:W-:Y:S06]  /*0900*/  BAR.SYNC.DEFER_BLOCKING 0x0 ;  /* 0x0000000000007b1d */ /* 0x000fec0000010000 */
[----:B------:R-:W-:Y:S05]  /*0910*/  BRA.U UP0, `(.L_x_2) ;  /* 0xfffffff900607547 */ /* 0x000fea000b83ffff */
[----:B------:R-:W-:-:S12]  /*0920*/  ULOP3.LUT UR4, UR6, 0x7fffffe0, URZ, 0xc0, !UPT ;  /* 0x7fffffe006047892 */ /* 0x000fd8000f8ec0ff */
.L_x_1:
[----:B------:R-:W-:-:S09]  /*0930*/  ULOP3.LUT UP0, URZ, UR6, 0x10, URZ, 0xc0, !UPT ;  /* 0x0000001006ff7892 */ /* 0x000fd2000f80c0ff */
[----:B------:R-:W-:Y:S05]  /*0940*/  BRA.U !UP0, `(.L_x_0) ;  /* 0x0000000108e47547 */ /* 0x000fea000b800000 */
[----:B------:R-:W0:Y:S01]  /*0950*/  LDCU UR5, c[0x0][0x398] ;  /* 0x00007300ff0577ac */ /* 0x000e220008000800 */
[----:B------:R-:W-:Y:S02]  /*0960*/  IADD3 R7, PT, PT, R13, UR4, RZ ;  /* 0x000000040d077c10 */ /* 0x000fe4000fffe0ff */
[----:B------:R-:W-:Y:S02]  /*0970*/  CS2R R14, SRZ ;  /* 0x00000000000e7805 */ /* 0x000fe4000001ff00 */
[----:B------:R-:W-:Y:S01]  /*0980*/  IADD3 R12, PT, PT, R12, UR4, RZ ;  /* 0x000000040c0c7c10 */ /* 0x000fe2000fffe0ff */
[----:B------:R-:W1:Y:S01]  /*0990*/  LDCU UR6, c[0x0][0x39c] ;  /* 0x00007380ff0677ac */ /* 0x000e620008000800 */
[----:B------:R-:W-:Y:S02]  /*09a0*/  ISETP.GE.AND P0, PT, R7, UR7, PT ;  /* 0x0000000707007c0c */ /* 0x000fe4000bf06270 */
[----:B------:R-:W-:Y:S02]  /*09b0*/  ISETP.GE.AND P1, PT, R12, UR7, PT ;  /* 0x000000070c007c0c */ /* 0x000fe4000bf26270 */
[----:B0-----:R-:W-:-:S02]  /*09c0*/  ISETP.GE.OR P0, PT, R0, UR5, P0 ;  /* 0x0000000500007c0c */ /* 0x001fc40008706670 */
[----:B-1----:R-:W-:-:S11]  /*09d0*/  ISETP.GE.OR P1, PT, R3, UR6, P1 ;  /* 0x0000000603007c0c */ /* 0x002fd60008f26670 */
[----:B------:R-:W0:Y:S01]  /*09e0*/  @!P0 LDC.64 R8, c[0x0][0x380] ;  /* 0x0000e000ff088b82 */ /* 0x000e220000000a00 */
[----:B------:R-:W-:Y:S02]  /*09f0*/  @!P0 IMAD R7, R0, UR7, R7 ;  /* 0x0000000700078c24 */ /* 0x000fe4000f8e0207 */
[----:B------:R-:W-:-:S05]  /*0a00*/  @!P1 IMAD R13, R3, UR7, R12 ;  /* 0x00000007030d9c24 */ /* 0x000fca000f8e020c */
[----:B------:R-:W1:Y:S01]  /*0a10*/  @!P1 LDC.64 R4, c[0x0][0x388] ;  /* 0x0000e200ff049b82 */ /* 0x000e620000000a00 */
[----:B0-----:R-:W-:-:S05]  /*0a20*/  @!P0 IMAD.WIDE R8, R7, 0x4, R8 ;  /* 0x0000000407088825 */ /* 0x001fca00078e0208 */
[----:B------:R-:W2:Y:S01]  /*0a30*/  @!P0 LDG.E R15, desc[UR8][R8.64] ;  /* 0x00000008080f8981 */ /* 0x000ea2000c1e1900 */
[----:B-1----:R-:W-:-:S05]  /*0a40*/  @!P1 IMAD.WIDE R12, R13, 0x4, R4 ;  /* 0x000000040d0c9825 */ /* 0x002fca00078e0204 */
[----:B------:R-:W3:Y:S04]  /*0a50*/  @!P1 LDG.E R14, desc[UR8][R12.64] ;  /* 0x000000080c0e9981 */ /* 0x000ee8000c1e1900 */
        /* <DEDUP_REMOVED lines=8> */
[----:B------:R-:W-:Y:S04]  /*0ae0*/  LDS R17, [R16+0x100] ;  /* 0x0001000010117984 */ /* 0x000fe80000000800 */
[----:B------:R-:W4:Y:S04]  /*0af0*/  LDS.128 R8, [R2+0x10] ;  /* 0x0000100002087984 */ /* 0x000f280000000c00 */
[----:B------:R-:W5:Y:S04]  /*0b00*/  LDS R18, [R16+0x140] ;  /* 0x0001400010127984 */ /* 0x000f680000000800 */
[----:B------:R-:W5:Y:S04]  /*0b10*/  LDS R23, [R16+0x180] ;  /* 0x0001800010177984 */ /* 0x000f680000000800 */
[----:B------:R-:W5:Y:S04]  /*0b20*/  LDS R20, [R16+0x1c0] ;  /* 0x0001c00010147984 */ /* 0x000f680000000800 */
[----:B------:R-:W-:Y:S04]  /*0b30*/  LDS R19, [R16+0x200] ;  /* 0x0002000010137984 */ /* 0x000fe80000000800 */
[----:B------:R-:W5:Y:S01]  /*0b40*/  LDS.128 R12, [R2+0x20] ;  /* 0x00002000020c7984 */ /* 0x000f620000000c00 */
[----:B0-----:R-:W-:-:S03]  /*0b50*/  FFMA R4, R4, R22, R21 ;  /* 0x0000001604047223 */ /* 0x001fc60000000015 */
[----:B------:R-:W0:Y:S01]  /*0b60*/  LDS R22, [R16+0x240] ;  /* 0x0002400010167984 */ /* 0x000e220000000800 */
[----:B-1----:R-:W-:-:S03]  /*0b70*/  FFMA R4, R27, R5, R4 ;  /* 0x000000051b047223 */ /* 0x002fc60000000004 */
[----:B------:R-:W1:Y:S01]  /*0b80*/  LDS R21, [R16+0x280] ;  /* 0x0002800010157984 */ /* 0x000e620000000800 */
[----:B--2---:R-:W-:-:S03]  /*0b90*/  FFMA R25, R25, R6, R4 ;  /* 0x0000000619197223 */ /* 0x004fc60000000004 */
[----:B------:R-:W2:Y:S01]  /*0ba0*/  LDS R24, [R16+0x2c0] ;  /* 0x0002c00010187984 */ /* 0x000ea20000000800 */
[----:B---3--:R-:W-:-:S03]  /*0bb0*/  FFMA R27, R26, R7, R25 ;  /* 0x000000071a1b7223 */ /* 0x008fc60000000019 */
[----:B------:R-:W-:Y:S04]  /*0bc0*/  LDS R25, [R16+0x300] ;  /* 0x0003000010197984 */ /* 0x000fe80000000800 */
[----:B------:R-:W3:Y:S01]  /*0bd0*/  LDS.128 R4, [R2+0x30] ;  /* 0x0000300002047984 */ /* 0x000ee20000000c00 */
[----:B----4-:R-:W-:-:S03]  /*0be0*/  FFMA R27, R8, R17, R27 ;  /* 0x00000011081b7223 */ /* 0x010fc6000000001b */
[----:B------:R-:W4:Y:S04]  /*0bf0*/  LDS R26, [R16+0x340] ;  /* 0x00034000101a7984 */ /* 0x000f280000000800 */
[----:B------:R-:W4:Y:S01]  /*0c00*/  LDS R17, [R16+0x380] ;  /* 0x0003800010117984 */ /* 0x000f220000000800 */
[----:B-----5:R-:W-:-:S03]  /*0c10*/  FFMA R18, R18, R9, R27 ;  /* 0x0000000912127223 */ /* 0x020fc6000000001b */
[----:B------:R-:W5:Y:S01]  /*0c20*/  LDS R8, [R16+0x3c0] ;  /* 0x0003c00010087984 */ /* 0x000f620000000800 */
[----:B------:R-:W-:-:S04]  /*0c30*/  FFMA R23, R23, R10, R18 ;  /* 0x0000000a17177223 */ /* 0x000fc80000000012 */
[----:B------:R-:W-:-:S04]  /*0c40*/  FFMA R11, R20, R11, R23 ;  /* 0x0000000b140b7223 */ /* 0x000fc80000000017 */
[----:B------:R-:W-:-:S04]  /*0c50*/  FFMA R11, R12, R19, R11 ;  /* 0x000000130c0b7223 */ /* 0x000fc8000000000b */
[----:B0-----:R-:W-:-:S04]  /*0c60*/  FFMA R22, R22, R13, R11 ;  /* 0x0000000d16167223 */ /* 0x001fc8000000000b */
[----:B-1----:R-:W-:-:S04]  /*0c70*/  FFMA R21, R21, R14, R22 ;  /* 0x0000000e15157223 */ /* 0x002fc80000000016 */
[----:B--2---:R-:W-:-:S04]  /*0c80*/  FFMA R15, R24, R15, R21 ;  /* 0x0000000f180f7223 */ /* 0x004fc80000000015 */
[----:B---3--:R-:W-:-:S04]  /*0c90*/  FFMA R15, R4, R25, R15 ;  /* 0x00000019040f7223 */ /* 0x008fc8000000000f */
[----:B----4-:R-:W-:-:S04]  /*0ca0*/  FFMA R26, R26, R5, R15 ;  /* 0x000000051a1a7223 */ /* 0x010fc8000000000f */
[----:B------:R-:W-:-:S04]  /*0cb0*/  FFMA R17, R17, R6, R26 ;  /* 0x0000000611117223 */ /* 0x000fc8000000001a */
[----:B-----5:R-:W-:Y:S01]  /*0cc0*/  FFMA R21, R8, R7, R17 ;  /* 0x0000000708157223 */ /* 0x020fe20000000011 */
[----:B------:R-:W-:Y:S06]  /*0cd0*/  BAR.SYNC.DEFER_BLOCKING 0x0 ;  /* 0x0000000000007b1d */ /* 0x000fec0000010000 */
.L_x_0:
[----:B------:R-:W0:Y:S02]  /*0ce0*/  LDCU.64 UR4, c[0x0][0x398] ;  /* 0x00007300ff0477ac */ /* 0x000e240008000a00 */
[----:B0-----:R-:W-:-:S04]  /*0cf0*/  ISETP.GE.AND P0, PT, R3, UR5, PT ;  /* 0x0000000503007c0c */ /* 0x001fc8000bf06270 */
[----:B------:R-:W-:-:S13]  /*0d00*/  ISETP.GE.OR P0, PT, R0, UR4, P0 ;  /* 0x0000000400007c0c */ /* 0x000fda0008706670 */
[----:B------:R-:W-:Y:S05]  /*0d10*/  @P0 EXIT ;  /* 0x000000000000094d */ /* 0x000fea0003800000 */
[----:B------:R-:W0:Y:S01]  /*0d20*/  LDC.64 R4, c[0x0][0x390] ;  /* 0x0000e400ff047b82 */ /* 0x000e220000000a00 */
[----:B------:R-:W-:-:S04]  /*0d30*/  IMAD R3, R0, UR5, R3 ;  /* 0x0000000500037c24 */ /* 0x000fc8000f8e0203 */
[----:B0-----:R-:W-:-:S05]  /*0d40*/  IMAD.WIDE R2, R3, 0x4, R4 ;  /* 0x0000000403027825 */ /* 0x001fca00078e0204 */
[----:B------:R-:W-:Y:S01]  /*0d50*/  STG.E desc[UR8][R2.64], R21 ;  /* 0x0000001502007986 */ /* 0x000fe2000c101908 */
[----:B------:R-:W-:Y:S05]  /*0d60*/  EXIT ;  /* 0x000000000000794d */ /* 0x000fea0003800000 */
.L_x_3:
[----:B------:R-:W-:-:S00]  /*0d70*/  BRA `(.L_x_3) ;  /* 0xfffffffc00fc7947 */ /* 0x000fc0000383ffff */
[----:B------:R-:W-:-:S00]  /*0d80*/  NOP ;  /* 0x0000000000007918 */ /* 0x000fc00000000000 */
[----:B------:R-:W-:-:S00]  /*0d90*/  NOP ;  /* 0x0000000000007918 */ /* 0x000fc00000000000 */
[----:B------:R-:W-:-:S00]  /*0da0*/  NOP ;  /* 0x0000000000007918 */ /* 0x000fc00000000000 */
[----:B------:R-:W-:-:S00]  /*0db0*/  NOP ;  /* 0x0000000000007918 */ /* 0x000fc00000000000 */
[----:B------:R-:W-:-:S00]  /*0dc0*/  NOP ;  /* 0x0000000000007918 */ /* 0x000fc00000000000 */
[----:B------:R-:W-:-:S00]  /*0dd0*/  NOP ;  /* 0x0000000000007918 */ /* 0x000fc00000000000 */
[----:B------:R-:W-:-:S00]  /*0de0*/  NOP ;  /* 0x0000000000007918 */ /* 0x000fc00000000000 */
[----:B------:R-:W-:-:S00]  /*0df0*/  NOP ;  /* 0x0000000000007918 */ /* 0x000fc00000000000 */
.L_x_4:


//--------------------- .nv.shared._Z28matrix_mul_shared_mem_kernelPKfS0_Pfiii --------------------------
	.section	.nv.shared._Z28matrix_mul_shared_mem_kernelPKfS0_Pfiii,"aw",@nobits
	.sectionflags	@""
	.align	4
.nv.shared._Z28matrix_mul_shared_mem_kernelPKfS0_Pfiii:
	.zero		3072


//--------------------- .nv.shared.reserved.0     --------------------------
	.section	.nv.shared.reserved.0,"aw",@nobits
	.weak		__nv_reservedSMEM_offset_0_alias
	.size		__nv_reservedSMEM_offset_0_alias, 0, 64
	.other		__nv_reservedSMEM_offset_0_alias,@"STO_CUDA_RESERVED_SHARED STV_DEFAULT"
__nv_reservedSMEM_offset_0_alias:
	.zero		0
	.zero		64


//--------------------- .nv.constant0._Z28matrix_mul_shared_mem_kernelPKfS0_Pfiii --------------------------
	.section	.nv.constant0._Z28matrix_mul_shared_mem_kernelPKfS0_Pfiii,"a",@progbits
	.sectionflags	@""
	.align	4
.nv.constant0._Z28matrix_mul_shared_mem_kernelPKfS0_Pfiii:
	.zero		932


//--------------------- SYMBOLS --------------------------

	.type		.nv.reservedSmem.offset0,@object
	.size		.nv.reservedSmem.offset0,0x4
	.type		.nv.reservedSmem.cap,@object
	.size		.nv.reservedSmem.cap,0x4
